//
// Generated by NVIDIA NVVM Compiler
//
// Compiler Build ID: CL-36424714
// Cuda compilation tools, release 13.0, V13.0.88
// Based on NVVM 20.0.0
//

.version 9.0
.target sm_100
.address_size 64

	// .globl	gradalex

.visible .entry gradalex(
	.param .u32 gradalex_param_0,
	.param .u64 .ptr .align 1 gradalex_param_1,
	.param .u64 .ptr .align 1 gradalex_param_2,
	.param .u64 .ptr .align 1 gradalex_param_3
)
{
	.reg .pred 	%p<3>;
	.reg .b32 	%r<6>;
	.reg .b64 	%rd<15>;
	.reg .b64 	%fd<10>;

	ld.param.u32 	%r2, [gradalex_param_0];
	ld.param.u64 	%rd4, [gradalex_param_1];
	ld.param.u64 	%rd3, [gradalex_param_2];
	ld.param.u64 	%rd5, [gradalex_param_3];
	cvta.to.global.u64 	%rd1, %rd5;
	cvta.to.global.u64 	%rd2, %rd4;
	mov.u32 	%r3, %tid.x;
	mov.u32 	%r4, %ctaid.x;
	mov.u32 	%r5, %ntid.x;
	mad.lo.s32 	%r1, %r4, %r5, %r3;
	setp.ge.s32 	%p1, %r1, %r2;
	@%p1 bra 	$L__BB0_4;
	cvta.to.global.u64 	%rd6, %rd3;
	mul.wide.s32 	%rd7, %r1, 8;
	add.s64 	%rd8, %rd6, %rd7;
	ld.global.f64 	%fd1, [%rd8];
	setp.leu.f64 	%p2, %fd1, 0dBFE0000000000000;
	@%p2 bra 	$L__BB0_3;
	add.s64 	%rd13, %rd2, %rd7;
	ld.global.f64 	%fd7, [%rd13];
	add.s64 	%rd14, %rd1, %rd7;
	ld.global.f64 	%fd8, [%rd14];
	add.f64 	%fd9, %fd7, %fd8;
	st.global.f64 	[%rd14], %fd9;
	bra.uni 	$L__BB0_4;
$L__BB0_3:
	add.s64 	%rd10, %rd2, %rd7;
	ld.global.f64 	%fd2, [%rd10];
	mul.f64 	%fd3, %fd2, 0dBFE0000000000000;
	div.rn.f64 	%fd4, %fd3, %fd1;
	add.s64 	%rd11, %rd1, %rd7;
	ld.global.f64 	%fd5, [%rd11];
	add.f64 	%fd6, %fd5, %fd4;
	st.global.f64 	[%rd11], %fd6;
$L__BB0_4:
	ret;

}


// ===== COMPILED SASS (sm_100) =====

	.target	sm_100

	.elftype	@"ET_EXEC"


//--------------------- .note.nv.tkinfo           --------------------------
	.section	.note.nv.tkinfo,"",@"SHT_NOTE"
	.sectionflags	@"SHF_NOTE_NV_TKINFO"
	.tkinfo
        /*0018*/ 	.word	0x00000002
        /*0030*/ 	.string	""
        /*0030*/ 	.string	"ptxas"
        /*0030*/ 	.string	"Cuda compilation tools, release 13.0, V13.0.88"
        /*0030*/ 	.string	"Build cuda_13.0.r13.0/compiler.36424714_0"
        /*0030*/ 	.string	"-arch sm_100 -m 64 "



//--------------------- .note.nv.cuinfo           --------------------------
	.section	.note.nv.cuinfo,"",@"SHT_NOTE"
	.sectionflags	@"SHF_NOTE_NV_CUINFO"
        /*0018*/ 	.short	0x0002
        /*001a*/ 	.short	0x0064
        /*001c*/ 	.short	0x0082
	.zero		2


//--------------------- .nv.info                  --------------------------
	.section	.nv.info,"",@"SHT_CUDA_INFO"
	.align	4


	//----- nvinfo : EIATTR_REGCOUNT
	.align		4
        /*0000*/ 	.byte	0x04, 0x2f
        /*0002*/ 	.short	(.L_1 - .L_0)
	.align		4
.L_0:
        /*0004*/ 	.word	index@(gradalex)
        /*0008*/ 	.word	0x00000019


	//----- nvinfo : EIATTR_FRAME_SIZE
	.align		4
.L_1:
        /*000c*/ 	.byte	0x04, 0x11
        /*000e*/ 	.short	(.L_3 - .L_2)
	.align		4
.L_2:
        /*0010*/ 	.word	index@($__internal_0_$__cuda_sm20_div_rn_f64_full)
        /*0014*/ 	.word	0x00000000


	//----- nvinfo : EIATTR_FRAME_SIZE
	.align		4
.L_3:
        /*0018*/ 	.byte	0x04, 0x11
        /*001a*/ 	.short	(.L_5 - .L_4)
	.align		4
.L_4:
        /*001c*/ 	.word	index@(gradalex)
        /*0020*/ 	.word	0x00000000


	//----- nvinfo : EIATTR_MIN_STACK_SIZE
	.align		4
.L_5:
        /*0024*/ 	.byte	0x04, 0x12
        /*0026*/ 	.short	(.L_7 - .L_6)
	.align		4
.L_6:
        /*0028*/ 	.word	index@(gradalex)
        /*002c*/ 	.word	0x00000000
.L_7:


//--------------------- .nv.compat                --------------------------
	.section	.nv.compat,"",@"SHT_CUDA_COMPAT_INFO"
	.align	4
        /*0000*/ 	.byte	0x02, 0x09, 0x00, 0x00, 0x02, 0x02, 0x01, 0x00, 0x02, 0x05, 0x05, 0x00, 0x03, 0x07, 0x01, 0x01
        /*0010*/ 	.byte	0x02, 0x03, 0x00, 0x00, 0x02, 0x06, 0x01, 0x00, 0x04, 0x0b, 0x08, 0x00, 0x01, 0x00, 0x00, 0x00
        /*0020*/ 	.byte	0x00, 0x00, 0x00, 0x00


//--------------------- .nv.info.gradalex         --------------------------
	.section	.nv.info.gradalex,"",@"SHT_CUDA_INFO"
	.sectionflags	@""
	.align	4


	//----- nvinfo : EIATTR_CUDA_API_VERSION
	.align		4
        /*0000*/ 	.byte	0x04, 0x37
        /*0002*/ 	.short	(.L_9 - .L_8)
.L_8:
        /*0004*/ 	.word	0x00000082


	//----- nvinfo : EIATTR_KPARAM_INFO
	.align		4
.L_9:
        /*0008*/ 	.byte	0x04, 0x17
        /*000a*/ 	.short	(.L_11 - .L_10)
.L_10:
        /*000c*/ 	.word	0x00000000
        /*0010*/ 	.short	0x0003
        /*0012*/ 	.short	0x0018
        /*0014*/ 	.byte	0x00, 0xf5, 0x21, 0x00


	//----- nvinfo : EIATTR_KPARAM_INFO
	.align		4
.L_11:
        /*0018*/ 	.byte	0x04, 0x17
        /*001a*/ 	.short	(.L_13 - .L_12)
.L_12:
        /*001c*/ 	.word	0x00000000
        /*0020*/ 	.short	0x0002
        /*0022*/ 	.short	0x0010
        /*0024*/ 	.byte	0x00, 0xf5, 0x21, 0x00


	//----- nvinfo : EIATTR_KPARAM_INFO
	.align		4
.L_13:
        /*0028*/ 	.byte	0x04, 0x17
        /*002a*/ 	.short	(.L_15 - .L_14)
.L_14:
        /*002c*/ 	.word	0x00000000
        /*0030*/ 	.short	0x0001
        /*0032*/ 	.short	0x0008
        /*0034*/ 	.byte	0x00, 0xf5, 0x21, 0x00


	//----- nvinfo : EIATTR_KPARAM_INFO
	.align		4
.L_15:
        /*0038*/ 	.byte	0x04, 0x17
        /*003a*/ 	.short	(.L_17 - .L_16)
.L_16:
        /*003c*/ 	.word	0x00000000
        /*0040*/ 	.short	0x0000
        /*0042*/ 	.short	0x0000
        /*0044*/ 	.byte	0x00, 0xf0, 0x11, 0x00


	//----- nvinfo : EIATTR_SPARSE_MMA_MASK
	.align		4
.L_17:
        /*0048*/ 	.byte	0x03, 0x50
        /*004a*/ 	.short	0x0000


	//----- nvinfo : EIATTR_MAXREG_COUNT
	.align		4
        /*004c*/ 	.byte	0x03, 0x1b
        /*004e*/ 	.short	0x00ff


	//----- nvinfo : EIATTR_MERCURY_ISA_VERSION
	.align		4
        /*0050*/ 	.byte	0x03, 0x5f
        /*0052*/ 	.short	0x0101


	//----- nvinfo : EIATTR_VRC_CTA_INIT_COUNT
	.align		4
        /*0054*/ 	.byte	0x02, 0x4a
	.zero		1
	.zero		1


	//----- nvinfo : EIATTR_EXIT_INSTR_OFFSETS
	.align		4
        /*0058*/ 	.byte	0x04, 0x1c
        /*005a*/ 	.short	(.L_19 - .L_18)


	//   ....[0]....
.L_18:
        /*005c*/ 	.word	0x00000070


	//   ....[1]....
        /*0060*/ 	.word	0x00000160


	//   ....[2]....
        /*0064*/ 	.word	0x00000320


	//----- nvinfo : EIATTR_CRS_STACK_SIZE
	.align		4
.L_19:
        /*0068*/ 	.byte	0x04, 0x1e
        /*006a*/ 	.short	(.L_21 - .L_20)
.L_20:
        /*006c*/ 	.word	0x00000000


	//----- nvinfo : EIATTR_CBANK_PARAM_SIZE
	.align		4
.L_21:
        /*0070*/ 	.byte	0x03, 0x19
        /*0072*/ 	.short	0x0020


	//----- nvinfo : EIATTR_PARAM_CBANK
	.align		4
        /*0074*/ 	.byte	0x04, 0x0a
        /*0076*/ 	.short	(.L_23 - .L_22)
	.align		4
.L_22:
        /*0078*/ 	.word	index@(.nv.constant0.gradalex)
        /*007c*/ 	.short	0x0380
        /*007e*/ 	.short	0x0020


	//----- nvinfo : EIATTR_SW_WAR
	.align		4
.L_23:
        /*0080*/ 	.byte	0x04, 0x36
        /*0082*/ 	.short	(.L_25 - .L_24)
.L_24:
        /*0084*/ 	.word	0x00000008
.L_25:


//--------------------- .nv.callgraph             --------------------------
	.section	.nv.callgraph,"",@"SHT_CUDA_CALLGRAPH"
	.align	4
	.sectionentsize	8
	.align		4
        /*0000*/ 	.word	0x00000000
	.align		4
        /*0004*/ 	.word	0xffffffff
	.align		4
        /*0008*/ 	.word	0x00000000
	.align		4
        /*000c*/ 	.word	0xfffffffe
	.align		4
        /*0010*/ 	.word	0x00000000
	.align		4
        /*0014*/ 	.word	0xfffffffd
	.align		4
        /*0018*/ 	.word	0x00000000
	.align		4
        /*001c*/ 	.word	0xfffffffc


//--------------------- .text.gradalex            --------------------------
	.section	.text.gradalex,"ax",@progbits
	.align	128
        .global         gradalex
        .type           gradalex,@function
        .size           gradalex,(.L_x_9 - gradalex)
        .other          gradalex,@"STO_CUDA_ENTRY STV_DEFAULT"
gradalex:
.text.gradalex:
[----:B------:R-:W-:Y:S01]  /*0000*/  LDC R1, c[0x0][0x37c] ;  /* 0x0000df00ff017b82 */ /* 0x000fe20000000800 */
[----:B------:R-:W0:Y:S07]  /*0010*/  S2R R0, SR_TID.X ;  /* 0x0000000000007919 */ /* 0x000e2e0000002100 */
[----:B------:R-:W0:Y:S01]  /*0020*/  S2UR UR4, SR_CTAID.X ;  /* 0x00000000000479c3 */ /* 0x000e220000002500 */
[----:B------:R-:W1:Y:S07]  /*0030*/  LDCU UR5, c[0x0][0x380] ;  /* 0x00007000ff0577ac */ /* 0x000e6e0008000800 */
[----:B------:R-:W0:Y:S02]  /*0040*/  LDC R3, c[0x0][0x360] ;  /* 0x0000d800ff037b82 */ /* 0x000e240000000800 */
[----:B0-----:R-:W-:-:S05]  /*0050*/  IMAD R0, R3, UR4, R0 ;  /* 0x0000000403007c24 */ /* 0x001fca000f8e0200 */
[----:B-1----:R-:W-:-:S13]  /*0060*/  ISETP.GE.AND P0, PT, R0, UR5, PT ;  /* 0x0000000500007c0c */ /* 0x002fda000bf06270 */
[----:B------:R-:W-:Y:S05]  /*0070*/  @P0 EXIT ;  /* 0x000000000000094d */ /* 0x000fea0003800000 */
[----:B------:R-:W0:Y:S01]  /*0080*/  LDC.64 R4, c[0x0][0x390] ;  /* 0x0000e400ff047b82 */ /* 0x000e220000000a00 */
[----:B------:R-:W1:Y:S01]  /*0090*/  LDCU.64 UR4, c[0x0][0x358] ;  /* 0x00006b00ff0477ac */ /* 0x000e620008000a00 */
[----:B0-----:R-:W-:-:S06]  /*00a0*/  IMAD.WIDE R4, R0, 0x8, R4 ;  /* 0x0000000800047825 */ /* 0x001fcc00078e0204 */
[----:B-1----:R-:W2:Y:S02]  /*00b0*/  LDG.E.64 R4, desc[UR4][R4.64] ;  /* 0x0000000404047981 */ /* 0x002ea4000c1e1b00 */
[----:B--2---:R-:W-:-:S14]  /*00c0*/  DSETP.GT.AND P0, PT, R4, -0.5, PT ;  /* 0xbfe000000400742a */ /* 0x004fdc0003f04000 */
[----:B------:R-:W-:Y:S05]  /*00d0*/  @!P0 BRA `(.L_x_0) ;  /* 0x0000000000248947 */ /* 0x000fea0003800000 */
[----:B------:R-:W0:Y:S08]  /*00e0*/  LDC.64 R2, c[0x0][0x388] ;  /* 0x0000e200ff027b82 */ /* 0x000e300000000a00 */
[----:B------:R-:W1:Y:S01]  /*00f0*/  LDC.64 R4, c[0x0][0x398] ;  /* 0x0000e600ff047b82 */ /* 0x000e620000000a00 */
[----:B0-----:R-:W-:-:S06]  /*0100*/  IMAD.WIDE R2, R0, 0x8, R2 ;  /* 0x0000000800027825 */ /* 0x001fcc00078e0202 */
[----:B------:R-:W2:Y:S01]  /*0110*/  LDG.E.64 R2, desc[UR4][R2.64] ;  /* 0x0000000402027981 */ /* 0x000ea2000c1e1b00 */
[----:B-1----:R-:W-:-:S05]  /*0120*/  IMAD.WIDE R4, R0, 0x8, R4 ;  /* 0x0000000800047825 */ /* 0x002fca00078e0204 */
[----:B------:R-:W2:Y:S02]  /*0130*/  LDG.E.64 R6, desc[UR4][R4.64] ;  /* 0x0000000404067981 */ /* 0x000ea4000c1e1b00 */
[----:B--2---:R-:W-:-:S07]  /*0140*/  DADD R6, R2, R6 ;  /* 0x0000000002067229 */ /* 0x004fce0000000006 */
[----:B------:R-:W-:Y:S01]  /*0150*/  STG.E.64 desc[UR4][R4.64], R6 ;  /* 0x0000000604007986 */ /* 0x000fe2000c101b04 */
[----:B------:R-:W-:Y:S05]  /*0160*/  EXIT ;  /* 0x000000000000794d */ /* 0x000fea0003800000 */
.L_x_0:
[----:B------:R-:W0:Y:S02]  /*0170*/  LDC.64 R2, c[0x0][0x388] ;  /* 0x0000e200ff027b82 */ /* 0x000e240000000a00 */
[----:B0-----:R-:W-:-:S05]  /*0180*/  IMAD.WIDE R12, R0, 0x8, R2 ;  /* 0x00000008000c7825 */ /* 0x001fca00078e0202 */
[----:B------:R-:W2:Y:S01]  /*0190*/  LDG.E.64 R6, desc[UR4][R12.64] ;  /* 0x000000040c067981 */ /* 0x000ea2000c1e1b00 */
[----:B------:R-:W0:Y:S01]  /*01a0*/  MUFU.RCP64H R3, R5 ;  /* 0x0000000500037308 */ /* 0x000e220000001800 */
[----:B------:R-:W-:Y:S01]  /*01b0*/  IMAD.MOV.U32 R2, RZ, RZ, 0x1 ;  /* 0x00000001ff027424 */ /* 0x000fe200078e00ff */
[----:B------:R-:W-:Y:S05]  /*01c0*/  BSSY.RECONVERGENT B0, `(.L_x_1) ;  /* 0x0000010000007945 */ /* 0x000fea0003800200 */
[----:B0-----:R-:W-:-:S08]  /*01d0*/  DFMA R8, -R4, R2, 1 ;  /* 0x3ff000000408742b */ /* 0x001fd00000000102 */
[----:B------:R-:W-:-:S08]  /*01e0*/  DFMA R8, R8, R8, R8 ;  /* 0x000000080808722b */ /* 0x000fd00000000008 */
[----:B------:R-:W-:-:S08]  /*01f0*/  DFMA R8, R2, R8, R2 ;  /* 0x000000080208722b */ /* 0x000fd00000000002 */
[----:B------:R-:W-:-:S08]  /*0200*/  DFMA R2, -R4, R8, 1 ;  /* 0x3ff000000402742b */ /* 0x000fd00000000108 */
[----:B------:R-:W-:Y:S02]  /*0210*/  DFMA R2, R8, R2, R8 ;  /* 0x000000020802722b */ /* 0x000fe40000000008 */
[----:B--2---:R-:W-:-:S08]  /*0220*/  DMUL R6, R6, -0.5 ;  /* 0xbfe0000006067828 */ /* 0x004fd00000000000 */
[----:B------:R-:W-:Y:S02]  /*0230*/  DMUL R8, R6, R2 ;  /* 0x0000000206087228 */ /* 0x000fe40000000000 */
[----:B------:R-:W-:-:S06]  /*0240*/  FSETP.GEU.AND P1, PT, |R7|, 6.5827683646048100446e-37, PT ;  /* 0x036000000700780b */ /* 0x000fcc0003f2e200 */
[----:B------:R-:W-:-:S08]  /*0250*/  DFMA R10, -R4, R8, R6 ;  /* 0x00000008040a722b */ /* 0x000fd00000000106 */
[----:B------:R-:W-:-:S10]  /*0260*/  DFMA R2, R2, R10, R8 ;  /* 0x0000000a0202722b */ /* 0x000fd40000000008 */
[----:B------:R-:W-:-:S05]  /*0270*/  FFMA R8, RZ, R5, R3 ;  /* 0x00000005ff087223 */ /* 0x000fca0000000003 */
[----:B------:R-:W-:-:S13]  /*0280*/  FSETP.GT.AND P0, PT, |R8|, 1.469367938527859385e-39, PT ;  /* 0x001000000800780b */ /* 0x000fda0003f04200 */
[----:B------:R-:W-:Y:S05]  /*0290*/  @P0 BRA P1, `(.L_x_2) ;  /* 0x0000000000080947 */ /* 0x000fea0000800000 */
[----:B------:R-:W-:-:S07]  /*02a0*/  MOV R10, 0x2c0 ;  /* 0x000002c0000a7802 */ /* 0x000fce0000000f00 */
[----:B------:R-:W-:Y:S05]  /*02b0*/  CALL.REL.NOINC `($__internal_0_$__cuda_sm20_div_rn_f64_full) ;  /* 0x00000000001c7944 */ /* 0x000fea0003c00000 */
.L_x_2:
[----:B------:R-:W-:Y:S05]  /*02c0*/  BSYNC.RECONVERGENT B0 ;  /* 0x0000000000007941 */ /* 0x000fea0003800200 */
.L_x_1:
[----:B------:R-:W0:Y:S02]  /*02d0*/  LDC.64 R4, c[0x0][0x398] ;  /* 0x0000e600ff047b82 */ /* 0x000e240000000a00 */
[----:B0-----:R-:W-:-:S05]  /*02e0*/  IMAD.WIDE R6, R0, 0x8, R4 ;  /* 0x0000000800067825 */ /* 0x001fca00078e0204 */
[----:B------:R-:W2:Y:S02]  /*02f0*/  LDG.E.64 R4, desc[UR4][R6.64] ;  /* 0x0000000406047981 */ /* 0x000ea4000c1e1b00 */
[----:B--2---:R-:W-:-:S07]  /*0300*/  DADD R4, R4, R2 ;  /* 0x0000000004047229 */ /* 0x004fce0000000002 */
[----:B------:R-:W-:Y:S01]  /*0310*/  STG.E.64 desc[UR4][R6.64], R4 ;  /* 0x0000000406007986 */ /* 0x000fe2000c101b04 */
[----:B------:R-:W-:Y:S05]  /*0320*/  EXIT ;  /* 0x000000000000794d */ /* 0x000fea0003800000 */
        .weak           $__internal_0_$__cuda_sm20_div_rn_f64_full
        .type           $__internal_0_$__cuda_sm20_div_rn_f64_full,@function
        .size           $__internal_0_$__cuda_sm20_div_rn_f64_full,(.L_x_9 - $__internal_0_$__cuda_sm20_div_rn_f64_full)
$__internal_0_$__cuda_sm20_div_rn_f64_full:
[C---:B------:R-:W-:Y:S01]  /*0330*/  FSETP.GEU.AND P0, PT, |R5|.reuse, 1.469367938527859385e-39, PT ;  /* 0x001000000500780b */ /* 0x040fe20003f0e200 */
[----:B------:R-:W-:Y:S01]  /*0340*/  IMAD.MOV.U32 R16, RZ, RZ, 0x1 ;  /* 0x00000001ff107424 */ /* 0x000fe200078e00ff */
[----:B------:R-:W-:Y:S01]  /*0350*/  LOP3.LUT R2, R5, 0x800fffff, RZ, 0xc0, !PT ;  /* 0x800fffff05027812 */ /* 0x000fe200078ec0ff */
[----:B------:R-:W-:Y:S01]  /*0360*/  BSSY.RECONVERGENT B1, `(.L_x_3) ;  /* 0x0000055000017945 */ /* 0x000fe20003800200 */
[C---:B------:R-:W-:Y:S02]  /*0370*/  FSETP.GEU.AND P2, PT, |R7|.reuse, 1.469367938527859385e-39, PT ;  /* 0x001000000700780b */ /* 0x040fe40003f4e200 */
[----:B------:R-:W-:Y:S01]  /*0380*/  LOP3.LUT R3, R2, 0x3ff00000, RZ, 0xfc, !PT ;  /* 0x3ff0000002037812 */ /* 0x000fe200078efcff */
[----:B------:R-:W-:Y:S01]  /*0390*/  IMAD.MOV.U32 R2, RZ, RZ, R4 ;  /* 0x000000ffff027224 */ /* 0x000fe200078e0004 */
[----:B------:R-:W-:Y:S02]  /*03a0*/  LOP3.LUT R11, R7, 0x7ff00000, RZ, 0xc0, !PT ;  /* 0x7ff00000070b7812 */ /* 0x000fe400078ec0ff */
[----:B------:R-:W-:-:S03]  /*03b0*/  LOP3.LUT R14, R5, 0x7ff00000, RZ, 0xc0, !PT ;  /* 0x7ff00000050e7812 */ /* 0x000fc600078ec0ff */
[----:B------:R-:W-:Y:S01]  /*03c0*/  @!P0 DMUL R2, R4, 8.98846567431157953865e+307 ;  /* 0x7fe0000004028828 */ /* 0x000fe20000000000 */
[----:B------:R-:W-:-:S03]  /*03d0*/  ISETP.GE.U32.AND P1, PT, R11, R14, PT ;  /* 0x0000000e0b00720c */ /* 0x000fc60003f26070 */
[----:B------:R-:W-:Y:S01]  /*03e0*/  @!P2 LOP3.LUT R12, R5, 0x7ff00000, RZ, 0xc0, !PT ;  /* 0x7ff00000050ca812 */ /* 0x000fe200078ec0ff */
[----:B------:R-:W-:Y:S01]  /*03f0*/  @!P2 IMAD.MOV.U32 R18, RZ, RZ, RZ ;  /* 0x000000ffff12a224 */ /* 0x000fe200078e00ff */
[----:B------:R-:W0:Y:S02]  /*0400*/  MUFU.RCP64H R17, R3 ;  /* 0x0000000300117308 */ /* 0x000e240000001800 */
[----:B------:R-:W-:Y:S01]  /*0410*/  @!P2 ISETP.GE.U32.AND P3, PT, R11, R12, PT ;  /* 0x0000000c0b00a20c */ /* 0x000fe20003f66070 */
[----:B------:R-:W-:-:S05]  /*0420*/  IMAD.MOV.U32 R12, RZ, RZ, 0x1ca00000 ;  /* 0x1ca00000ff0c7424 */ /* 0x000fca00078e00ff */
[----:B------:R-:W-:-:S04]  /*0430*/  @!P2 SEL R13, R12, 0x63400000, !P3 ;  /* 0x634000000c0da807 */ /* 0x000fc80005800000 */
[----:B------:R-:W-:-:S04]  /*0440*/  @!P2 LOP3.LUT R13, R13, 0x80000000, R7, 0xf8, !PT ;  /* 0x800000000d0da812 */ /* 0x000fc800078ef807 */
[----:B------:R-:W-:Y:S01]  /*0450*/  @!P2 LOP3.LUT R19, R13, 0x100000, RZ, 0xfc, !PT ;  /* 0x001000000d13a812 */ /* 0x000fe200078efcff */
[----:B0-----:R-:W-:-:S08]  /*0460*/  DFMA R8, R16, -R2, 1 ;  /* 0x3ff000001008742b */ /* 0x001fd00000000802 */
[----:B------:R-:W-:-:S08]  /*0470*/  DFMA R8, R8, R8, R8 ;  /* 0x000000080808722b */ /* 0x000fd00000000008 */
[----:B------:R-:W-:Y:S01]  /*0480*/  DFMA R16, R16, R8, R16 ;  /* 0x000000081010722b */ /* 0x000fe20000000010 */
[----:B------:R-:W-:Y:S01]  /*0490*/  SEL R9, R12, 0x63400000, !P1 ;  /* 0x634000000c097807 */ /* 0x000fe20004800000 */
[----:B------:R-:W-:-:S03]  /*04a0*/  IMAD.MOV.U32 R8, RZ, RZ, R6 ;  /* 0x000000ffff087224 */ /* 0x000fc600078e0006 */
[----:B------:R-:W-:-:S03]  /*04b0*/  LOP3.LUT R9, R9, 0x800fffff, R7, 0xf8, !PT ;  /* 0x800fffff09097812 */ /* 0x000fc600078ef807 */
[----:B------:R-:W-:-:S03]  /*04c0*/  DFMA R20, R16, -R2, 1 ;  /* 0x3ff000001014742b */ /* 0x000fc60000000802 */
[----:B------:R-:W-:-:S05]  /*04d0*/  @!P2 DFMA R8, R8, 2, -R18 ;  /* 0x400000000808a82b */ /* 0x000fca0000000812 */
[----:B------:R-:W-:Y:S01]  /*04e0*/  DFMA R16, R16, R20, R16 ;  /* 0x000000141010722b */ /* 0x000fe20000000010 */
[----:B------:R-:W-:Y:S02]  /*04f0*/  IMAD.MOV.U32 R21, RZ, RZ, R11 ;  /* 0x000000ffff157224 */ /* 0x000fe400078e000b */
[----:B------:R-:W-:Y:S01]  /*0500*/  IMAD.MOV.U32 R20, RZ, RZ, R14 ;  /* 0x000000ffff147224 */ /* 0x000fe200078e000e */
[----:B------:R-:W-:Y:S02]  /*0510*/  @!P0 LOP3.LUT R20, R3, 0x7ff00000, RZ, 0xc0, !PT ;  /* 0x7ff0000003148812 */ /* 0x000fe400078ec0ff */
[----:B------:R-:W-:Y:S02]  /*0520*/  @!P2 LOP3.LUT R21, R9, 0x7ff00000, RZ, 0xc0, !PT ;  /* 0x7ff000000915a812 */ /* 0x000fe400078ec0ff */
[----:B------:R-:W-:Y:S01]  /*0530*/  DMUL R18, R16, R8 ;  /* 0x0000000810127228 */ /* 0x000fe20000000000 */
[----:B------:R-:W-:Y:S02]  /*0540*/  VIADD R22, R20, 0xffffffff ;  /* 0xffffffff14167836 */ /* 0x000fe40000000000 */
[----:B------:R-:W-:-:S05]  /*0550*/  VIADD R13, R21, 0xffffffff ;  /* 0xffffffff150d7836 */ /* 0x000fca0000000000 */
[----:B------:R-:W-:Y:S01]  /*0560*/  DFMA R14, R18, -R2, R8 ;  /* 0x80000002120e722b */ /* 0x000fe20000000008 */
[----:B------:R-:W-:-:S04]  /*0570*/  ISETP.GT.U32.AND P0, PT, R13, 0x7feffffe, PT ;  /* 0x7feffffe0d00780c */ /* 0x000fc80003f04070 */
[----:B------:R-:W-:-:S03]  /*0580*/  ISETP.GT.U32.OR P0, PT, R22, 0x7feffffe, P0 ;  /* 0x7feffffe1600780c */ /* 0x000fc60000704470 */
[----:B------:R-:W-:-:S10]  /*0590*/  DFMA R14, R16, R14, R18 ;  /* 0x0000000e100e722b */ /* 0x000fd40000000012 */
[----:B------:R-:W-:Y:S05]  /*05a0*/  @P0 BRA `(.L_x_4) ;  /* 0x00000000006c0947 */ /* 0x000fea0003800000 */
[----:B------:R-:W-:-:S04]  /*05b0*/  LOP3.LUT R16, R5, 0x7ff00000, RZ, 0xc0, !PT ;  /* 0x7ff0000005107812 */ /* 0x000fc800078ec0ff */
[CC--:B------:R-:W-:Y:S02]  /*05c0*/  VIADDMNMX R6, R11.reuse, -R16.reuse, 0xb9600000, !PT ;  /* 0xb96000000b067446 */ /* 0x0c0fe40007800910 */
[----:B------:R-:W-:Y:S02]  /*05d0*/  ISETP.GE.U32.AND P0, PT, R11, R16, PT ;  /* 0x000000100b00720c */ /* 0x000fe40003f06070 */
[----:B------:R-:W-:Y:S02]  /*05e0*/  VIMNMX R6, PT, PT, R6, 0x46a00000, PT ;  /* 0x46a0000006067848 */ /* 0x000fe40003fe0100 */
[----:B------:R-:W-:-:S05]  /*05f0*/  SEL R11, R12, 0x63400000, !P0 ;  /* 0x634000000c0b7807 */ /* 0x000fca0004000000 */
[----:B------:R-:W-:Y:S02]  /*0600*/  IMAD.IADD R11, R6, 0x1, -R11 ;  /* 0x00000001060b7824 */ /* 0x000fe400078e0a0b */
[----:B------:R-:W-:Y:S02]  /*0610*/  IMAD.MOV.U32 R6, RZ, RZ, RZ ;  /* 0x000000ffff067224 */ /* 0x000fe400078e00ff */
[----:B------:R-:W-:-:S06]  /*0620*/  VIADD R7, R11, 0x7fe00000 ;  /* 0x7fe000000b077836 */ /* 0x000fcc0000000000 */
[----:B------:R-:W-:-:S10]  /*0630*/  DMUL R12, R14, R6 ;  /* 0x000000060e0c7228 */ /* 0x000fd40000000000 */
[----:B------:R-:W-:-:S13]  /*0640*/  FSETP.GTU.AND P0, PT, |R13|, 1.469367938527859385e-39, PT ;  /* 0x001000000d00780b */ /* 0x000fda0003f0c200 */
[----:B------:R-:W-:Y:S05]  /*0650*/  @P0 BRA `(.L_x_5) ;  /* 0x0000000000940947 */ /* 0x000fea0003800000 */
[----:B------:R-:W-:Y:S01]  /*0660*/  DFMA R2, R14, -R2, R8 ;  /* 0x800000020e02722b */ /* 0x000fe20000000008 */
[----:B------:R-:W-:-:S09]  /*0670*/  IMAD.MOV.U32 R6, RZ, RZ, RZ ;  /* 0x000000ffff067224 */ /* 0x000fd200078e00ff */
[C---:B------:R-:W-:Y:S02]  /*0680*/  FSETP.NEU.AND P0, PT, R3.reuse, RZ, PT ;  /* 0x000000ff0300720b */ /* 0x040fe40003f0d000 */
[----:B------:R-:W-:-:S04]  /*0690*/  LOP3.LUT R5, R3, 0x80000000, R5, 0x48, !PT ;  /* 0x8000000003057812 */ /* 0x000fc800078e4805 */
[----:B------:R-:W-:-:S07]  /*06a0*/  LOP3.LUT R7, R5, R7, RZ, 0xfc, !PT ;  /* 0x0000000705077212 */ /* 0x000fce00078efcff */
[----:B------:R-:W-:Y:S05]  /*06b0*/  @!P0 BRA `(.L_x_5) ;  /* 0x00000000007c8947 */ /* 0x000fea0003800000 */
[----:B------:R-:W-:Y:S01]  /*06c0*/  IMAD.MOV R3, RZ, RZ, -R11 ;  /* 0x000000ffff037224 */ /* 0x000fe200078e0a0b */
[----:B------:R-:W-:Y:S01]  /*06d0*/  DMUL.RP R6, R14, R6 ;  /* 0x000000060e067228 */ /* 0x000fe20000008000 */
[----:B------:R-:W-:Y:S01]  /*06e0*/  IMAD.MOV.U32 R2, RZ, RZ, RZ ;  /* 0x000000ffff027224 */ /* 0x000fe200078e00ff */
[----:B------:R-:W-:-:S05]  /*06f0*/  IADD3 R11, PT, PT, -R11, -0x43300000, RZ ;  /* 0xbcd000000b0b7810 */ /* 0x000fca0007ffe1ff */
[----:B------:R-:W-:-:S03]  /*0700*/  DFMA R2, R12, -R2, R14 ;  /* 0x800000020c02722b */ /* 0x000fc6000000000e */
[----:B------:R-:W-:-:S07]  /*0710*/  LOP3.LUT R5, R7, R5, RZ, 0x3c, !PT ;  /* 0x0000000507057212 */ /* 0x000fce00078e3cff */
[----:B------:R-:W-:-:S04]  /*0720*/  FSETP.NEU.AND P0, PT, |R3|, R11, PT ;  /* 0x0000000b0300720b */ /* 0x000fc80003f0d200 */
[----:B------:R-:W-:Y:S02]  /*0730*/  FSEL R12, R6, R12, !P0 ;  /* 0x0000000c060c7208 */ /* 0x000fe40004000000 */
[----:B------:R-:W-:Y:S01]  /*0740*/  FSEL R13, R5, R13, !P0 ;  /* 0x0000000d050d7208 */ /* 0x000fe20004000000 */
[----:B------:R-:W-:Y:S06]  /*0750*/  BRA `(.L_x_5) ;  /* 0x0000000000547947 */ /* 0x000fec0003800000 */
.L_x_4:
[----:B------:R-:W-:-:S14]  /*0760*/  DSETP.NAN.AND P0, PT, R6, R6, PT ;  /* 0x000000060600722a */ /* 0x000fdc0003f08000 */
[----:B------:R-:W-:Y:S05]  /*0770*/  @P0 BRA `(.L_x_6) ;  /* 0x0000000000440947 */ /* 0x000fea0003800000 */
[----:B------:R-:W-:-:S14]  /*0780*/  DSETP.NAN.AND P0, PT, R4, R4, PT ;  /* 0x000000040400722a */ /* 0x000fdc0003f08000 */
[----:B------:R-:W-:Y:S05]  /*0790*/  @P0 BRA `(.L_x_7) ;  /* 0x0000000000300947 */ /* 0x000fea0003800000 */
[----:B------:R-:W-:Y:S01]  /*07a0*/  ISETP.NE.AND P0, PT, R21, R20, PT ;  /* 0x000000141500720c */ /* 0x000fe20003f05270 */
[----:B------:R-:W-:Y:S02]  /*07b0*/  IMAD.MOV.U32 R12, RZ, RZ, 0x0 ;  /* 0x00000000ff0c7424 */ /* 0x000fe400078e00ff */
[----:B------:R-:W-:-:S10]  /*07c0*/  IMAD.MOV.U32 R13, RZ, RZ, -0x80000 ;  /* 0xfff80000ff0d7424 */ /* 0x000fd400078e00ff */
[----:B------:R-:W-:Y:S05]  /*07d0*/  @!P0 BRA `(.L_x_5) ;  /* 0x0000000000348947 */ /* 0x000fea0003800000 */
[----:B------:R-:W-:Y:S02]  /*07e0*/  ISETP.NE.AND P0, PT, R21, 0x7ff00000, PT ;  /* 0x7ff000001500780c */ /* 0x000fe40003f05270 */
[----:B------:R-:W-:Y:S02]  /*07f0*/  LOP3.LUT R13, R7, 0x80000000, R5, 0x48, !PT ;  /* 0x80000000070d7812 */ /* 0x000fe400078e4805 */
[----:B------:R-:W-:-:S13]  /*0800*/  ISETP.EQ.OR P0, PT, R20, RZ, !P0 ;  /* 0x000000ff1400720c */ /* 0x000fda0004702670 */
[----:B------:R-:W-:Y:S01]  /*0810*/  @P0 LOP3.LUT R2, R13, 0x7ff00000, RZ, 0xfc, !PT ;  /* 0x7ff000000d020812 */ /* 0x000fe200078efcff */
[----:B------:R-:W-:Y:S02]  /*0820*/  @!P0 IMAD.MOV.U32 R12, RZ, RZ, RZ ;  /* 0x000000ffff0c8224 */ /* 0x000fe400078e00ff */
[----:B------:R-:W-:Y:S02]  /*0830*/  @P0 IMAD.MOV.U32 R12, RZ, RZ, RZ ;  /* 0x000000ffff0c0224 */ /* 0x000fe400078e00ff */
[----:B------:R-:W-:Y:S01]  /*0840*/  @P0 IMAD.MOV.U32 R13, RZ, RZ, R2 ;  /* 0x000000ffff0d0224 */ /* 0x000fe200078e0002 */
[----:B------:R-:W-:Y:S06]  /*0850*/  BRA `(.L_x_5) ;  /* 0x0000000000147947 */ /* 0x000fec0003800000 */
.L_x_7:
[----:B------:R-:W-:Y:S01]  /*0860*/  LOP3.LUT R13, R5, 0x80000, RZ, 0xfc, !PT ;  /* 0x00080000050d7812 */ /* 0x000fe200078efcff */
[----:B------:R-:W-:Y:S01]  /*0870*/  IMAD.MOV.U32 R12, RZ, RZ, R4 ;  /* 0x000000ffff0c7224 */ /* 0x000fe200078e0004 */
[----:B------:R-:W-:Y:S06]  /*0880*/  BRA `(.L_x_5) ;  /* 0x0000000000087947 */ /* 0x000fec0003800000 */
.L_x_6:
[----:B------:R-:W-:Y:S01]  /*0890*/  LOP3.LUT R13, R7, 0x80000, RZ, 0xfc, !PT ;  /* 0x00080000070d7812 */ /* 0x000fe200078efcff */
[----:B------:R-:W-:-:S07]  /*08a0*/  IMAD.MOV.U32 R12, RZ, RZ, R6 ;  /* 0x000000ffff0c7224 */ /* 0x000fce00078e0006 */
.L_x_5:
[----:B------:R-:W-:Y:S05]  /*08b0*/  BSYNC.RECONVERGENT B1 ;  /* 0x0000000000017941 */ /* 0x000fea0003800200 */
.L_x_3:
[----:B------:R-:W-:Y:S02]  /*08c0*/  IMAD.MOV.U32 R11, RZ, RZ, 0x0 ;  /* 0x00000000ff0b7424 */ /* 0x000fe400078e00ff */
[----:B------:R-:W-:Y:S02]  /*08d0*/  IMAD.MOV.U32 R2, RZ, RZ, R12 ;  /* 0x000000ffff027224 */ /* 0x000fe400078e000c */
[----:B------:R-:W-:Y:S01]  /*08e0*/  IMAD.MOV.U32 R3, RZ, RZ, R13 ;  /* 0x000000ffff037224 */ /* 0x000fe200078e000d */
[----:B------:R-:W-:Y:S06]  /*08f0*/  RET.REL.NODEC R10 `(gradalex) ;  /* 0xfffffff40ac07950 */ /* 0x000fec0003c3ffff */
.L_x_8:
[----:B------:R-:W-:-:S00]  /*0900*/  BRA `(.L_x_8) ;  /* 0xfffffffc00fc7947 */ /* 0x000fc0000383ffff */
[----:B------:R-:W-:-:S00]  /*0910*/  NOP ;  /* 0x0000000000007918 */ /* 0x000fc00000000000 */
        /* <DEDUP_REMOVED lines=14> */
.L_x_9:


//--------------------- .nv.shared.reserved.0     --------------------------
	.section	.nv.shared.reserved.0,"aw",@nobits
	.weak		__nv_reservedSMEM_offset_0_alias
	.size		__nv_reservedSMEM_offset_0_alias, 0, 64
	.other		__nv_reservedSMEM_offset_0_alias,@"STO_CUDA_RESERVED_SHARED STV_DEFAULT"
__nv_reservedSMEM_offset_0_alias:
	.zero		0
	.zero		64


//--------------------- .nv.constant0.gradalex    --------------------------
	.section	.nv.constant0.gradalex,"a",@progbits
	.sectionflags	@""
	.align	4
.nv.constant0.gradalex:
	.zero		928


//--------------------- SYMBOLS --------------------------

	.type		.nv.reservedSmem.offset0,@object
	.size		.nv.reservedSmem.offset0,0x4
